	.headerflags	@"EF_CUDA_TEXMODE_UNIFIED EF_CUDA_64BIT_ADDRESS EF_CUDA_ACCELERATORS EF_CUDA_SM90 EF_CUDA_VIRTUAL_SM(EF_CUDA_SM90)"
	.elftype	@"ET_EXEC"


//--------------------- .nv.info                  --------------------------
	.section	.nv.info,"",@"SHT_CUDA_INFO"
	.align	4


	//----- nvinfo : EIATTR_REGCOUNT
	.align		4
        /*0000*/ 	.byte	0x04, 0x2f
        /*0002*/ 	.short	(.L_1 - .L_0)
	.align		4
.L_0:
        /*0004*/ 	.word	index@(triton_poi_fused_add_convolution_mul_reflection_pad2d_relu_13)
        /*0008*/ 	.word	0x00000018


	//----- nvinfo : EIATTR_MIN_STACK_SIZE
	.align		4
.L_1:
        /*000c*/ 	.byte	0x04, 0x12
        /*000e*/ 	.short	(.L_3 - .L_2)
	.align		4
.L_2:
        /*0010*/ 	.word	index@(triton_poi_fused_add_convolution_mul_reflection_pad2d_relu_13)
        /*0014*/ 	.word	0x00000000


	//----- nvinfo : EIATTR_FRAME_SIZE
	.align		4
.L_3:
        /*0018*/ 	.byte	0x04, 0x11
        /*001a*/ 	.short	(.L_5 - .L_4)
	.align		4
.L_4:
        /*001c*/ 	.word	index@(triton_poi_fused_add_convolution_mul_reflection_pad2d_relu_13)
        /*0020*/ 	.word	0x00000000


	//----- nvinfo : EIATTR_MIN_STACK_SIZE
	.align		4
.L_5:
        /*0024*/ 	.byte	0x04, 0x12
        /*0026*/ 	.short	(.L_7 - .L_6)
	.align		4
.L_6:
        /*0028*/ 	.word	index@(triton_poi_fused_add_convolution_mul_reflection_pad2d_relu_13)
        /*002c*/ 	.word	0x00000000
.L_7:


//--------------------- .nv.info.triton_poi_fused_add_convolution_mul_reflection_pad2d_relu_13 --------------------------
	.section	.nv.info.triton_poi_fused_add_convolution_mul_reflection_pad2d_relu_13,"",@"SHT_CUDA_INFO"
	.sectionflags	@""
	.align	4


	//----- nvinfo : EIATTR_CUDA_API_VERSION
	.align		4
        /*0000*/ 	.byte	0x04, 0x37
        /*0002*/ 	.short	(.L_9 - .L_8)
.L_8:
        /*0004*/ 	.word	0x0000007c


	//----- nvinfo : EIATTR_KPARAM_INFO
	.align		4
.L_9:
        /*0008*/ 	.byte	0x04, 0x17
        /*000a*/ 	.short	(.L_11 - .L_10)
.L_10:
        /*000c*/ 	.word	0x00000000
        /*0010*/ 	.short	0x0005
        /*0012*/ 	.short	0x0028
        /*0014*/ 	.byte	0x00, 0xf0, 0x11, 0x00


	//----- nvinfo : EIATTR_KPARAM_INFO
	.align		4
.L_11:
        /*0018*/ 	.byte	0x04, 0x17
        /*001a*/ 	.short	(.L_13 - .L_12)
.L_12:
        /*001c*/ 	.word	0x00000000
        /*0020*/ 	.short	0x0004
        /*0022*/ 	.short	0x0020
        /*0024*/ 	.byte	0x00, 0xf4, 0x21, 0x00


	//----- nvinfo : EIATTR_KPARAM_INFO
	.align		4
.L_13:
        /*0028*/ 	.byte	0x04, 0x17
        /*002a*/ 	.short	(.L_15 - .L_14)
.L_14:
        /*002c*/ 	.word	0x00000000
        /*0030*/ 	.short	0x0003
        /*0032*/ 	.short	0x0018
        /*0034*/ 	.byte	0x00, 0xf4, 0x21, 0x00


	//----- nvinfo : EIATTR_KPARAM_INFO
	.align		4
.L_15:
        /*0038*/ 	.byte	0x04, 0x17
        /*003a*/ 	.short	(.L_17 - .L_16)
.L_16:
        /*003c*/ 	.word	0x00000000
        /*0040*/ 	.short	0x0002
        /*0042*/ 	.short	0x0010
        /*0044*/ 	.byte	0x00, 0xf4, 0x21, 0x00


	//----- nvinfo : EIATTR_KPARAM_INFO
	.align		4
.L_17:
        /*0048*/ 	.byte	0x04, 0x17
        /*004a*/ 	.short	(.L_19 - .L_18)
.L_18:
        /*004c*/ 	.word	0x00000000
        /*0050*/ 	.short	0x0001
        /*0052*/ 	.short	0x0008
        /*0054*/ 	.byte	0x00, 0xf4, 0x21, 0x00


	//----- nvinfo : EIATTR_KPARAM_INFO
	.align		4
.L_19:
        /*0058*/ 	.byte	0x04, 0x17
        /*005a*/ 	.short	(.L_21 - .L_20)
.L_20:
        /*005c*/ 	.word	0x00000000
        /*0060*/ 	.short	0x0000
        /*0062*/ 	.short	0x0000
        /*0064*/ 	.byte	0x00, 0xf4, 0x21, 0x00


	//----- nvinfo : EIATTR_SPARSE_MMA_MASK
	.align		4
.L_21:
        /*0068*/ 	.byte	0x03, 0x50
        /*006a*/ 	.short	0x0000


	//----- nvinfo : EIATTR_MAXREG_COUNT
	.align		4
        /*006c*/ 	.byte	0x03, 0x1b
        /*006e*/ 	.short	0x00ff


	//----- nvinfo : EIATTR_EXIT_INSTR_OFFSETS
	.align		4
        /*0070*/ 	.byte	0x04, 0x1c
        /*0072*/ 	.short	(.L_23 - .L_22)


	//   ....[0]....
.L_22:
        /*0074*/ 	.word	0x00000510


	//   ....[1]....
        /*0078*/ 	.word	0x00000530


	//----- nvinfo : EIATTR_REQNTID
	.align		4
.L_23:
        /*007c*/ 	.byte	0x04, 0x10
        /*007e*/ 	.short	(.L_25 - .L_24)
.L_24:
        /*0080*/ 	.word	0x00000100
        /*0084*/ 	.word	0x00000001
        /*0088*/ 	.word	0x00000001


	//----- nvinfo : EIATTR_CBANK_PARAM_SIZE
	.align		4
.L_25:
        /*008c*/ 	.byte	0x03, 0x19
        /*008e*/ 	.short	0x002c


	//----- nvinfo : EIATTR_PARAM_CBANK
	.align		4
        /*0090*/ 	.byte	0x04, 0x0a
        /*0092*/ 	.short	(.L_27 - .L_26)
	.align		4
.L_26:
        /*0094*/ 	.word	index@(.nv.constant0.triton_poi_fused_add_convolution_mul_reflection_pad2d_relu_13)
        /*0098*/ 	.short	0x0210
        /*009a*/ 	.short	0x002c


	//----- nvinfo : EIATTR_SW_WAR
	.align		4
.L_27:
        /*009c*/ 	.byte	0x04, 0x36
        /*009e*/ 	.short	(.L_29 - .L_28)
.L_28:
        /*00a0*/ 	.word	0x00000008
.L_29:


//--------------------- .nv.callgraph             --------------------------
	.section	.nv.callgraph,"",@"SHT_CUDA_CALLGRAPH"
	.align	4
	.sectionentsize	8
	.align		4
        /*0000*/ 	.word	0x00000000
	.align		4
        /*0004*/ 	.word	0xffffffff
	.align		4
        /*0008*/ 	.word	0x00000000
	.align		4
        /*000c*/ 	.word	0xfffffffe
	.align		4
        /*0010*/ 	.word	0x00000000
	.align		4
        /*0014*/ 	.word	0xfffffffd
	.align		4
        /*0018*/ 	.word	0x00000000
	.align		4
        /*001c*/ 	.word	0xfffffffc


//--------------------- .text.triton_poi_fused_add_convolution_mul_reflection_pad2d_relu_13 --------------------------
	.section	.text.triton_poi_fused_add_convolution_mul_reflection_pad2d_relu_13,"ax",@progbits
	.align	128
        .global         triton_poi_fused_add_convolution_mul_reflection_pad2d_relu_13
        .type           triton_poi_fused_add_convolution_mul_reflection_pad2d_relu_13,@function
        .size           triton_poi_fused_add_convolution_mul_reflection_pad2d_relu_13,(.L_x_1 - triton_poi_fused_add_convolution_mul_reflection_pad2d_relu_13)
        .other          triton_poi_fused_add_convolution_mul_reflection_pad2d_relu_13,@"STO_CUDA_ENTRY STV_DEFAULT"
triton_poi_fused_add_convolution_mul_reflection_pad2d_relu_13:
.text.triton_poi_fused_add_convolution_mul_reflection_pad2d_relu_13:
[----:B------:R-:W0:Y:S02]  /*0000*/  LDC R1, c[0x0][0x28] ;  /* 0x00000a00ff017b82 */ /* 0x000e240000000800 */
[----:B------:R-:W1:Y:S01]  /*0010*/  S2R R0, SR_TID.X ;  /* 0x0000000000007919 */ /* 0x000e620000002100 */
[----:B------:R-:W-:Y:S01]  /*0020*/  ULDC.64 UR4, c[0x0][0x208] ;  /* 0x0000820000047ab9 */ /* 0x000fe20000000a00 */
[----:B------:R-:W2:Y:S01]  /*0030*/  S2R R3, SR_CTAID.X ;  /* 0x0000000000037919 */ /* 0x000ea20000002500 */
[----:B-1----:R-:W-:-:S05]  /*0040*/  IMAD.SHL.U32 R0, R0, 0x2, RZ ;  /* 0x0000000200007824 */ /* 0x002fca00078e00ff */
[----:B------:R-:W-:-:S05]  /*0050*/  LOP3.LUT R0, R0, 0x1fe, RZ, 0xc0, !PT ;  /* 0x000001fe00007812 */ /* 0x000fca00078ec0ff */
[----:B--2---:R-:W-:-:S04]  /*0060*/  IMAD R0, R3, 0x200, R0 ;  /* 0x0000020003007824 */ /* 0x004fc800078e0200 */
[C---:B------:R-:W-:Y:S01]  /*0070*/  IMAD.HI R3, R0.reuse, 0x38e38e39, RZ ;  /* 0x38e38e3900037827 */ /* 0x040fe200078e02ff */
[----:B------:R-:W-:-:S03]  /*0080*/  ISETP.GE.AND P2, PT, R0, 0x14400, PT ;  /* 0x000144000000780c */ /* 0x000fc60003f46270 */
[C---:B------:R-:W-:Y:S01]  /*0090*/  VIADD R2, R0.reuse, 0x1 ;  /* 0x0000000100027836 */ /* 0x040fe20000000000 */
[----:B------:R-:W-:Y:S01]  /*00a0*/  SHF.R.U32.HI R4, RZ, 0x1f, R3 ;  /* 0x0000001fff047819 */ /* 0x000fe20000011603 */
[----:B------:R-:W-:-:S03]  /*00b0*/  IMAD.HI R11, R0, 0x1948b0fd, RZ ;  /* 0x1948b0fd000b7827 */ /* 0x000fc600078e02ff */
[----:B------:R-:W-:Y:S01]  /*00c0*/  LEA.HI.SX32 R5, R3, R4, 0x1e ;  /* 0x0000000403057211 */ /* 0x000fe200078ff2ff */
[----:B------:R-:W-:-:S04]  /*00d0*/  IMAD.HI R3, R2, 0x38e38e39, RZ ;  /* 0x38e38e3902037827 */ /* 0x000fc800078e02ff */
[----:B------:R-:W-:Y:S01]  /*00e0*/  IMAD.HI R6, R5, 0x38e38e39, RZ ;  /* 0x38e38e3905067827 */ /* 0x000fe200078e02ff */
[----:B------:R-:W-:-:S04]  /*00f0*/  SHF.R.U32.HI R4, RZ, 0x1f, R3 ;  /* 0x0000001fff047819 */ /* 0x000fc80000011603 */
[----:B------:R-:W-:Y:S02]  /*0100*/  SHF.R.U32.HI R7, RZ, 0x1f, R6 ;  /* 0x0000001fff077819 */ /* 0x000fe40000011606 */
[----:B------:R-:W-:Y:S02]  /*0110*/  LEA.HI.SX32 R4, R3, R4, 0x1e ;  /* 0x0000000403047211 */ /* 0x000fe400078ff2ff */
[----:B------:R-:W-:Y:S01]  /*0120*/  LEA.HI.SX32 R7, R6, R7, 0x1e ;  /* 0x0000000706077211 */ /* 0x000fe200078ff2ff */
[----:B------:R-:W-:Y:S02]  /*0130*/  IMAD R6, R5, 0x12, RZ ;  /* 0x0000001205067824 */ /* 0x000fe400078e02ff */
[----:B------:R-:W-:Y:S01]  /*0140*/  IMAD R3, R4, 0x12, RZ ;  /* 0x0000001204037824 */ /* 0x000fe200078e02ff */
[----:B------:R-:W-:Y:S01]  /*0150*/  SHF.R.U32.HI R4, RZ, 0x1f, R11 ;  /* 0x0000001fff047819 */ /* 0x000fe2000001160b */
[----:B------:R-:W-:-:S03]  /*0160*/  IMAD R7, R7, 0x12, RZ ;  /* 0x0000001207077824 */ /* 0x000fc600078e02ff */
[----:B------:R-:W-:Y:S02]  /*0170*/  LOP3.LUT R3, RZ, R3, RZ, 0x33, !PT ;  /* 0x00000003ff037212 */ /* 0x000fe400078e33ff */
[----:B------:R-:W-:Y:S02]  /*0180*/  LOP3.LUT R8, RZ, R7, RZ, 0x33, !PT ;  /* 0x00000007ff087212 */ /* 0x000fe400078e33ff */
[----:B------:R-:W-:Y:S02]  /*0190*/  LOP3.LUT R7, RZ, R6, RZ, 0x33, !PT ;  /* 0x00000006ff077212 */ /* 0x000fe400078e33ff */
[----:B------:R-:W-:Y:S01]  /*01a0*/  LEA.HI.SX32 R11, R11, R4, 0x1b ;  /* 0x000000040b0b7211 */ /* 0x000fe200078fdaff */
[----:B------:R-:W-:Y:S02]  /*01b0*/  IMAD.IADD R4, R2, 0x1, R3 ;  /* 0x0000000102047824 */ /* 0x000fe400078e0203 */
[----:B------:R-:W-:Y:S01]  /*01c0*/  IMAD.IADD R13, R5, 0x1, R8 ;  /* 0x00000001050d7824 */ /* 0x000fe200078e0208 */
[----:B------:R-:W-:Y:S01]  /*01d0*/  SHF.R.S32.HI R10, RZ, 0x1f, R11 ;  /* 0x0000001fff0a7819 */ /* 0x000fe2000001140b */
[----:B------:R-:W-:Y:S01]  /*01e0*/  IMAD.IADD R5, R0, 0x1, R7 ;  /* 0x0000000100057824 */ /* 0x000fe200078e0207 */
[----:B------:R-:W1:Y:S01]  /*01f0*/  LDC.64 R8, c[0x0][0x228] ;  /* 0x00008a00ff087b82 */ /* 0x000e620000000a00 */
[----:B------:R-:W-:-:S02]  /*0200*/  IABS R12, R4 ;  /* 0x00000004000c7213 */ /* 0x000fc40000000000 */
[----:B------:R-:W-:Y:S02]  /*0210*/  LEA.HI R10, R10, R11, RZ, 0x6 ;  /* 0x0000000b0a0a7211 */ /* 0x000fe400078f30ff */
[----:B------:R-:W-:Y:S01]  /*0220*/  IABS R15, R5 ;  /* 0x00000005000f7213 */ /* 0x000fe20000000000 */
[----:B------:R-:W-:Y:S01]  /*0230*/  VIADD R12, R12, 0xfffffff1 ;  /* 0xfffffff10c0c7836 */ /* 0x000fe20000000000 */
[----:B------:R-:W-:Y:S01]  /*0240*/  IABS R13, R13 ;  /* 0x0000000d000d7213 */ /* 0x000fe20000000000 */
[----:B------:R-:W2:Y:S01]  /*0250*/  LDC.64 R6, c[0x0][0x210] ;  /* 0x00008400ff067b82 */ /* 0x000ea20000000a00 */
[----:B------:R-:W-:Y:S02]  /*0260*/  LOP3.LUT R10, R10, 0xffffffc0, RZ, 0xc0, !PT ;  /* 0xffffffc00a0a7812 */ /* 0x000fe400078ec0ff */
[----:B------:R-:W-:Y:S01]  /*0270*/  IABS R17, R12 ;  /* 0x0000000c00117213 */ /* 0x000fe20000000000 */
[----:B------:R-:W-:Y:S01]  /*0280*/  IMAD.MOV.U32 R12, RZ, RZ, R13 ;  /* 0x000000ffff0c7224 */ /* 0x000fe200078e000d */
[----:B------:R-:W-:Y:S01]  /*0290*/  IADD3 R15, R15, -0xf, RZ ;  /* 0xfffffff10f0f7810 */ /* 0x000fe20007ffe0ff */
[C---:B------:R-:W-:Y:S01]  /*02a0*/  IMAD.IADD R13, R11.reuse, 0x1, -R10 ;  /* 0x000000010b0d7824 */ /* 0x040fe200078e0a0a */
[----:B------:R-:W-:Y:S01]  /*02b0*/  LEA R14, R11, 0xff, 0x8 ;  /* 0x000000ff0b0e7811 */ /* 0x000fe200078e40ff */
[----:B------:R-:W3:Y:S01]  /*02c0*/  LDC.64 R4, c[0x0][0x220] ;  /* 0x00008800ff047b82 */ /* 0x000ee20000000a00 */
[----:B------:R-:W-:-:S02]  /*02d0*/  IABS R15, R15 ;  /* 0x0000000f000f7213 */ /* 0x000fc40000000000 */
[----:B------:R-:W-:-:S03]  /*02e0*/  IADD3 R10, R12, -0xf, RZ ;  /* 0xfffffff10c0a7810 */ /* 0x000fc60007ffe0ff */
[C---:B------:R-:W-:Y:S01]  /*02f0*/  IMAD.IADD R12, R14.reuse, 0x1, -R15 ;  /* 0x000000010e0c7824 */ /* 0x040fe200078e0a0f */
[----:B------:R-:W-:Y:S01]  /*0300*/  IABS R19, R10 ;  /* 0x0000000a00137213 */ /* 0x000fe20000000000 */
[----:B------:R-:W4:Y:S01]  /*0310*/  LDC.64 R2, c[0x0][0x218] ;  /* 0x00008600ff027b82 */ /* 0x000f220000000a00 */
[----:B------:R-:W-:Y:S02]  /*0320*/  IMAD.IADD R14, R14, 0x1, -R17 ;  /* 0x000000010e0e7824 */ /* 0x000fe400078e0a11 */
[----:B-1----:R-:W-:Y:S01]  /*0330*/  IMAD.WIDE R8, R13, 0x4, R8 ;  /* 0x000000040d087825 */ /* 0x002fe200078e0208 */
[----:B------:R-:W-:-:S03]  /*0340*/  CS2R R20, SRZ ;  /* 0x0000000000147805 */ /* 0x000fc6000001ff00 */
[----:B------:R-:W-:Y:S02]  /*0350*/  IMAD R13, R19, -0x10, R12 ;  /* 0xfffffff0130d7824 */ /* 0x000fe400078e020c */
[----:B--2---:R-:W-:Y:S01]  /*0360*/  IMAD.WIDE R16, R11, 0x4, R6 ;  /* 0x000000040b107825 */ /* 0x004fe200078e0206 */
[----:B------:R-:W-:Y:S02]  /*0370*/  CS2R R6, SRZ ;  /* 0x0000000000067805 */ /* 0x000fe4000001ff00 */
[----:B------:R-:W-:Y:S01]  /*0380*/  CS2R R10, SRZ ;  /* 0x00000000000a7805 */ /* 0x000fe2000001ff00 */
[----:B------:R-:W-:Y:S02]  /*0390*/  IMAD R19, R19, -0x10, R14 ;  /* 0xfffffff013137824 */ /* 0x000fe400078e020e */
[--C-:B---3--:R-:W-:Y:S01]  /*03a0*/  IMAD.WIDE R14, R13, 0x4, R4.reuse ;  /* 0x000000040d0e7825 */ /* 0x108fe200078e0204 */
[----:B------:R-:W2:Y:S03]  /*03b0*/  @!P2 LDG.E.EL R6, desc[UR4][R16.64] ;  /* 0x000000041006a981 */ /* 0x000ea6000c2e1900 */
[----:B------:R-:W-:Y:S01]  /*03c0*/  IMAD.WIDE R4, R19, 0x4, R4 ;  /* 0x0000000413047825 */ /* 0x000fe200078e0204 */
[----:B------:R-:W3:Y:S03]  /*03d0*/  @!P2 LDG.E.EL R7, desc[UR4][R16.64] ;  /* 0x000000041007a981 */ /* 0x000ee6000c2e1900 */
[--C-:B----4-:R-:W-:Y:S01]  /*03e0*/  IMAD.WIDE R12, R13, 0x4, R2.reuse ;  /* 0x000000040d0c7825 */ /* 0x110fe200078e0202 */
[----:B------:R-:W4:Y:S03]  /*03f0*/  @!P2 LDG.E.EL R11, desc[UR4][R8.64] ;  /* 0x00000004080ba981 */ /* 0x000f26000c2e1900 */
[----:B------:R-:W-:Y:S01]  /*0400*/  IMAD.WIDE R2, R19, 0x4, R2 ;  /* 0x0000000413027825 */ /* 0x000fe200078e0202 */
[----:B------:R-:W4:Y:S01]  /*0410*/  @!P2 LDG.E.EL R20, desc[UR4][R14.64] ;  /* 0x000000040e14a981 */ /* 0x000f22000c2e1900 */
[----:B------:R-:W-:-:S03]  /*0420*/  CS2R R18, SRZ ;  /* 0x0000000000127805 */ /* 0x000fc6000001ff00 */
[----:B------:R1:W5:Y:S04]  /*0430*/  @!P2 LDG.E.EL R10, desc[UR4][R8.64] ;  /* 0x00000004080aa981 */ /* 0x000368000c2e1900 */
[----:B------:R-:W5:Y:S04]  /*0440*/  @!P2 LDG.E.EL R21, desc[UR4][R4.64] ;  /* 0x000000040415a981 */ /* 0x000f68000c2e1900 */
[----:B------:R-:W5:Y:S01]  /*0450*/  @!P2 LDG.E.EL R18, desc[UR4][R12.64] ;  /* 0x000000040c12a981 */ /* 0x000f62000c2e1900 */
[----:B-1----:R-:W1:Y:S03]  /*0460*/  LDC.64 R8, c[0x0][0x230] ;  /* 0x00008c00ff087b82 */ /* 0x002e660000000a00 */
[----:B------:R-:W5:Y:S01]  /*0470*/  @!P2 LDG.E.EL R19, desc[UR4][R2.64] ;  /* 0x000000040213a981 */ /* 0x000f62000c2e1900 */
[----:B--2---:R-:W-:-:S02]  /*0480*/  FSETP.GEU.AND P0, PT, R6, RZ, PT ;  /* 0x000000ff0600720b */ /* 0x004fc40003f0e000 */
[----:B---3--:R-:W-:-:S04]  /*0490*/  FSETP.GEU.AND P1, PT, R7, RZ, PT ;  /* 0x000000ff0700720b */ /* 0x008fc80003f2e000 */
[----:B------:R-:W-:Y:S01]  /*04a0*/  FSEL R14, R7, RZ, P1 ;  /* 0x000000ff070e7208 */ /* 0x000fe20000800000 */
[----:B----4-:R-:W-:Y:S01]  /*04b0*/  FADD R20, R11, R20 ;  /* 0x000000140b147221 */ /* 0x010fe20000000000 */
[----:B------:R-:W-:Y:S01]  /*04c0*/  FSEL R11, R6, RZ, P0 ;  /* 0x000000ff060b7208 */ /* 0x000fe20000000000 */
[----:B-1----:R-:W-:-:S04]  /*04d0*/  IMAD.WIDE R6, R0, 0x4, R8 ;  /* 0x0000000400067825 */ /* 0x002fc800078e0208 */
[----:B-----5:R-:W-:Y:S01]  /*04e0*/  FADD R21, R10, R21 ;  /* 0x000000150a157221 */ /* 0x020fe20000000000 */
[----:B------:R-:W-:-:S03]  /*04f0*/  FFMA R18, R11, R18, R20 ;  /* 0x000000120b127223 */ /* 0x000fc60000000014 */
[----:B------:R-:W-:Y:S01]  /*0500*/  FFMA R19, R14, R19, R21 ;  /* 0x000000130e137223 */ /* 0x000fe20000000015 */
[----:B------:R-:W-:Y:S06]  /*0510*/  @P2 EXIT ;  /* 0x000000000000294d */ /* 0x000fec0003800000 */
[----:B------:R-:W-:Y:S01]  /*0520*/  STG.E.64 desc[UR4][R6.64], R18 ;  /* 0x0000001206007986 */ /* 0x000fe2000c101b04 */
[----:B------:R-:W-:Y:S05]  /*0530*/  EXIT ;  /* 0x000000000000794d */ /* 0x000fea0003800000 */
.L_x_0:
[----:B------:R-:W-:-:S00]  /*0540*/  BRA `(.L_x_0) ;  /* 0xfffffffc00fc7947 */ /* 0x000fc0000383ffff */
[----:B------:R-:W-:-:S00]  /*0550*/  NOP ;  /* 0x0000000000007918 */ /* 0x000fc00000000000 */
        /* <DEDUP_REMOVED lines=10> */
.L_x_1:


//--------------------- .nv.constant0.triton_poi_fused_add_convolution_mul_reflection_pad2d_relu_13 --------------------------
	.section	.nv.constant0.triton_poi_fused_add_convolution_mul_reflection_pad2d_relu_13,"a",@progbits
	.sectionflags	@""
	.align	4
.nv.constant0.triton_poi_fused_add_convolution_mul_reflection_pad2d_relu_13:
	.zero		572
